//
// Generated by NVIDIA NVVM Compiler
//
// Compiler Build ID: CL-36424714
// Cuda compilation tools, release 13.0, V13.0.88
// Based on NVVM 20.0.0
//

.version 9.0
.target sm_100
.address_size 64

	// .globl	kernel

.visible .entry kernel(
	.param .u64 .ptr .align 1 kernel_param_0
)
{


	ret;

}


// ===== COMPILED SASS (sm_100) =====

	.target	sm_100

	.elftype	@"ET_EXEC"


//--------------------- .note.nv.tkinfo           --------------------------
	.section	.note.nv.tkinfo,"",@"SHT_NOTE"
	.sectionflags	@"SHF_NOTE_NV_TKINFO"
	.tkinfo
        /*0018*/ 	.word	0x00000002
        /*0030*/ 	.string	""
        /*0030*/ 	.string	"ptxas"
        /*0030*/ 	.string	"Cuda compilation tools, release 13.0, V13.0.88"
        /*0030*/ 	.string	"Build cuda_13.0.r13.0/compiler.36424714_0"
        /*0030*/ 	.string	"-arch sm_100 -m 64 "



//--------------------- .note.nv.cuinfo           --------------------------
	.section	.note.nv.cuinfo,"",@"SHT_NOTE"
	.sectionflags	@"SHF_NOTE_NV_CUINFO"
        /*0018*/ 	.short	0x0002
        /*001a*/ 	.short	0x0064
        /*001c*/ 	.short	0x0082
	.zero		2


//--------------------- .nv.info                  --------------------------
	.section	.nv.info,"",@"SHT_CUDA_INFO"
	.align	4


	//----- nvinfo : EIATTR_REGCOUNT
	.align		4
        /*0000*/ 	.byte	0x04, 0x2f
        /*0002*/ 	.short	(.L_1 - .L_0)
	.align		4
.L_0:
        /*0004*/ 	.word	index@(kernel)
        /*0008*/ 	.word	0x00000004


	//----- nvinfo : EIATTR_FRAME_SIZE
	.align		4
.L_1:
        /*000c*/ 	.byte	0x04, 0x11
        /*000e*/ 	.short	(.L_3 - .L_2)
	.align		4
.L_2:
        /*0010*/ 	.word	index@(kernel)
        /*0014*/ 	.word	0x00000000


	//----- nvinfo : EIATTR_MIN_STACK_SIZE
	.align		4
.L_3:
        /*0018*/ 	.byte	0x04, 0x12
        /*001a*/ 	.short	(.L_5 - .L_4)
	.align		4
.L_4:
        /*001c*/ 	.word	index@(kernel)
        /*0020*/ 	.word	0x00000000
.L_5:


//--------------------- .nv.compat                --------------------------
	.section	.nv.compat,"",@"SHT_CUDA_COMPAT_INFO"
	.align	4
        /*0000*/ 	.byte	0x02, 0x09, 0x00, 0x00, 0x02, 0x02, 0x01, 0x00, 0x02, 0x05, 0x05, 0x00, 0x03, 0x07, 0x01, 0x01
        /*0010*/ 	.byte	0x02, 0x03, 0x00, 0x00, 0x02, 0x06, 0x01, 0x00, 0x04, 0x0b, 0x08, 0x00, 0x09, 0x00, 0x00, 0x00
        /*0020*/ 	.byte	0x00, 0x00, 0x00, 0x00


//--------------------- .nv.info.kernel           --------------------------
	.section	.nv.info.kernel,"",@"SHT_CUDA_INFO"
	.sectionflags	@""
	.align	4


	//----- nvinfo : EIATTR_CUDA_API_VERSION
	.align		4
        /*0000*/ 	.byte	0x04, 0x37
        /*0002*/ 	.short	(.L_7 - .L_6)
.L_6:
        /*0004*/ 	.word	0x00000082


	//----- nvinfo : EIATTR_KPARAM_INFO
	.align		4
.L_7:
        /*0008*/ 	.byte	0x04, 0x17
        /*000a*/ 	.short	(.L_9 - .L_8)
.L_8:
        /*000c*/ 	.word	0x00000000
        /*0010*/ 	.short	0x0000
        /*0012*/ 	.short	0x0000
        /*0014*/ 	.byte	0x00, 0xf5, 0x21, 0x00


	//----- nvinfo : EIATTR_SPARSE_MMA_MASK
	.align		4
.L_9:
        /*0018*/ 	.byte	0x03, 0x50
        /*001a*/ 	.short	0x0000


	//----- nvinfo : EIATTR_MAXREG_COUNT
	.align		4
        /*001c*/ 	.byte	0x03, 0x1b
        /*001e*/ 	.short	0x00ff


	//----- nvinfo : EIATTR_MERCURY_ISA_VERSION
	.align		4
        /*0020*/ 	.byte	0x03, 0x5f
        /*0022*/ 	.short	0x0101


	//----- nvinfo : EIATTR_VRC_CTA_INIT_COUNT
	.align		4
        /*0024*/ 	.byte	0x02, 0x4a
	.zero		1
	.zero		1


	//----- nvinfo : EIATTR_EXIT_INSTR_OFFSETS
	.align		4
        /*0028*/ 	.byte	0x04, 0x1c
        /*002a*/ 	.short	(.L_11 - .L_10)


	//   ....[0]....
.L_10:
        /*002c*/ 	.word	0x00000010


	//----- nvinfo : EIATTR_CBANK_PARAM_SIZE
	.align		4
.L_11:
        /*0030*/ 	.byte	0x03, 0x19
        /*0032*/ 	.short	0x0008


	//----- nvinfo : EIATTR_PARAM_CBANK
	.align		4
        /*0034*/ 	.byte	0x04, 0x0a
        /*0036*/ 	.short	(.L_13 - .L_12)
	.align		4
.L_12:
        /*0038*/ 	.word	index@(.nv.constant0.kernel)
        /*003c*/ 	.short	0x0380
        /*003e*/ 	.short	0x0008


	//----- nvinfo : EIATTR_SW_WAR
	.align		4
.L_13:
        /*0040*/ 	.byte	0x04, 0x36
        /*0042*/ 	.short	(.L_15 - .L_14)
.L_14:
        /*0044*/ 	.word	0x00000008
.L_15:


//--------------------- .nv.callgraph             --------------------------
	.section	.nv.callgraph,"",@"SHT_CUDA_CALLGRAPH"
	.align	4
	.sectionentsize	8
	.align		4
        /*0000*/ 	.word	0x00000000
	.align		4
        /*0004*/ 	.word	0xffffffff
	.align		4
        /*0008*/ 	.word	0x00000000
	.align		4
        /*000c*/ 	.word	0xfffffffe
	.align		4
        /*0010*/ 	.word	0x00000000
	.align		4
        /*0014*/ 	.word	0xfffffffd
	.align		4
        /*0018*/ 	.word	0x00000000
	.align		4
        /*001c*/ 	.word	0xfffffffc


//--------------------- .text.kernel              --------------------------
	.section	.text.kernel,"ax",@progbits
	.align	128
        .global         kernel
        .type           kernel,@function
        .size           kernel,(.L_x_1 - kernel)
        .other          kernel,@"STO_CUDA_ENTRY STV_DEFAULT"
kernel:
.text.kernel:
[----:B------:R-:W-:Y:S01]  /*0000*/  LDC R1, c[0x0][0x37c] ;  /* 0x0000df00ff017b82 */ /* 0x000fe20000000800 */
[----:B------:R-:W-:Y:S05]  /*0010*/  EXIT ;  /* 0x000000000000794d */ /* 0x000fea0003800000 */
.L_x_0:
[----:B------:R-:W-:-:S00]  /*0020*/  BRA `(.L_x_0) ;  /* 0xfffffffc00fc7947 */ /* 0x000fc0000383ffff */
[----:B------:R-:W-:-:S00]  /*0030*/  NOP ;  /* 0x0000000000007918 */ /* 0x000fc00000000000 */
        /* <DEDUP_REMOVED lines=12> */
.L_x_1:


//--------------------- .nv.shared.reserved.0     --------------------------
	.section	.nv.shared.reserved.0,"aw",@nobits
	.weak		__nv_reservedSMEM_offset_0_alias
	.size		__nv_reservedSMEM_offset_0_alias, 0, 64
	.other		__nv_reservedSMEM_offset_0_alias,@"STO_CUDA_RESERVED_SHARED STV_DEFAULT"
__nv_reservedSMEM_offset_0_alias:
	.zero		0
	.zero		64


//--------------------- .nv.constant0.kernel      --------------------------
	.section	.nv.constant0.kernel,"a",@progbits
	.sectionflags	@""
	.align	4
.nv.constant0.kernel:
	.zero		904


//--------------------- SYMBOLS --------------------------

	.type		.nv.reservedSmem.offset0,@object
	.size		.nv.reservedSmem.offset0,0x4
